	.headerflags	@"EF_CUDA_TEXMODE_UNIFIED EF_CUDA_64BIT_ADDRESS EF_CUDA_ACCELERATORS EF_CUDA_SM90 EF_CUDA_VIRTUAL_SM(EF_CUDA_SM90)"
	.elftype	@"ET_EXEC"


//--------------------- .nv.info                  --------------------------
	.section	.nv.info,"",@"SHT_CUDA_INFO"
	.align	4


	//----- nvinfo : EIATTR_REGCOUNT
	.align		4
        /*0000*/ 	.byte	0x04, 0x2f
        /*0002*/ 	.short	(.L_3 - .L_2)
	.align		4
.L_2:
        /*0004*/ 	.word	index@(triton_poi_fused__native_batch_norm_legit_no_training_hardtanh_0)
        /*0008*/ 	.word	0x00000012


	//----- nvinfo : EIATTR_MIN_STACK_SIZE
	.align		4
.L_3:
        /*000c*/ 	.byte	0x04, 0x12
        /*000e*/ 	.short	(.L_5 - .L_4)
	.align		4
.L_4:
        /*0010*/ 	.word	index@(triton_poi_fused__native_batch_norm_legit_no_training_hardtanh_0)
        /*0014*/ 	.word	0x00000000


	//----- nvinfo : EIATTR_FRAME_SIZE
	.align		4
.L_5:
        /*0018*/ 	.byte	0x04, 0x11
        /*001a*/ 	.short	(.L_7 - .L_6)
	.align		4
.L_6:
        /*001c*/ 	.word	index@(triton_poi_fused__native_batch_norm_legit_no_training_hardtanh_0)
        /*0020*/ 	.word	0x00000000


	//----- nvinfo : EIATTR_MIN_STACK_SIZE
	.align		4
.L_7:
        /*0024*/ 	.byte	0x04, 0x12
        /*0026*/ 	.short	(.L_9 - .L_8)
	.align		4
.L_8:
        /*0028*/ 	.word	index@(triton_poi_fused__native_batch_norm_legit_no_training_hardtanh_0)
        /*002c*/ 	.word	0x00000000
.L_9:


//--------------------- .nv.info.triton_poi_fused__native_batch_norm_legit_no_training_hardtanh_0 --------------------------
	.section	.nv.info.triton_poi_fused__native_batch_norm_legit_no_training_hardtanh_0,"",@"SHT_CUDA_INFO"
	.sectionflags	@""
	.align	4


	//----- nvinfo : EIATTR_CUDA_API_VERSION
	.align		4
        /*0000*/ 	.byte	0x04, 0x37
        /*0002*/ 	.short	(.L_11 - .L_10)
.L_10:
        /*0004*/ 	.word	0x0000007c


	//----- nvinfo : EIATTR_KPARAM_INFO
	.align		4
.L_11:
        /*0008*/ 	.byte	0x04, 0x17
        /*000a*/ 	.short	(.L_13 - .L_12)
.L_12:
        /*000c*/ 	.word	0x00000000
        /*0010*/ 	.short	0x0006
        /*0012*/ 	.short	0x0030
        /*0014*/ 	.byte	0x00, 0xf0, 0x11, 0x00


	//----- nvinfo : EIATTR_KPARAM_INFO
	.align		4
.L_13:
        /*0018*/ 	.byte	0x04, 0x17
        /*001a*/ 	.short	(.L_15 - .L_14)
.L_14:
        /*001c*/ 	.word	0x00000000
        /*0020*/ 	.short	0x0005
        /*0022*/ 	.short	0x0028
        /*0024*/ 	.byte	0x00, 0xf4, 0x21, 0x00


	//----- nvinfo : EIATTR_KPARAM_INFO
	.align		4
.L_15:
        /*0028*/ 	.byte	0x04, 0x17
        /*002a*/ 	.short	(.L_17 - .L_16)
.L_16:
        /*002c*/ 	.word	0x00000000
        /*0030*/ 	.short	0x0004
        /*0032*/ 	.short	0x0020
        /*0034*/ 	.byte	0x00, 0xf4, 0x21, 0x00


	//----- nvinfo : EIATTR_KPARAM_INFO
	.align		4
.L_17:
        /*0038*/ 	.byte	0x04, 0x17
        /*003a*/ 	.short	(.L_19 - .L_18)
.L_18:
        /*003c*/ 	.word	0x00000000
        /*0040*/ 	.short	0x0003
        /*0042*/ 	.short	0x0018
        /*0044*/ 	.byte	0x00, 0xf4, 0x21, 0x00


	//----- nvinfo : EIATTR_KPARAM_INFO
	.align		4
.L_19:
        /*0048*/ 	.byte	0x04, 0x17
        /*004a*/ 	.short	(.L_21 - .L_20)
.L_20:
        /*004c*/ 	.word	0x00000000
        /*0050*/ 	.short	0x0002
        /*0052*/ 	.short	0x0010
        /*0054*/ 	.byte	0x00, 0xf4, 0x21, 0x00


	//----- nvinfo : EIATTR_KPARAM_INFO
	.align		4
.L_21:
        /*0058*/ 	.byte	0x04, 0x17
        /*005a*/ 	.short	(.L_23 - .L_22)
.L_22:
        /*005c*/ 	.word	0x00000000
        /*0060*/ 	.short	0x0001
        /*0062*/ 	.short	0x0008
        /*0064*/ 	.byte	0x00, 0xf4, 0x21, 0x00


	//----- nvinfo : EIATTR_KPARAM_INFO
	.align		4
.L_23:
        /*0068*/ 	.byte	0x04, 0x17
        /*006a*/ 	.short	(.L_25 - .L_24)
.L_24:
        /*006c*/ 	.word	0x00000000
        /*0070*/ 	.short	0x0000
        /*0072*/ 	.short	0x0000
        /*0074*/ 	.byte	0x00, 0xf4, 0x21, 0x00


	//----- nvinfo : EIATTR_SPARSE_MMA_MASK
	.align		4
.L_25:
        /*0078*/ 	.byte	0x03, 0x50
        /*007a*/ 	.short	0x0000


	//----- nvinfo : EIATTR_MAXREG_COUNT
	.align		4
        /*007c*/ 	.byte	0x03, 0x1b
        /*007e*/ 	.short	0x00ff


	//----- nvinfo : EIATTR_EXIT_INSTR_OFFSETS
	.align		4
        /*0080*/ 	.byte	0x04, 0x1c
        /*0082*/ 	.short	(.L_27 - .L_26)


	//   ....[0]....
.L_26:
        /*0084*/ 	.word	0x00000350


	//   ....[1]....
        /*0088*/ 	.word	0x00000370


	//----- nvinfo : EIATTR_REQNTID
	.align		4
.L_27:
        /*008c*/ 	.byte	0x04, 0x10
        /*008e*/ 	.short	(.L_29 - .L_28)
.L_28:
        /*0090*/ 	.word	0x00000080
        /*0094*/ 	.word	0x00000001
        /*0098*/ 	.word	0x00000001


	//----- nvinfo : EIATTR_CBANK_PARAM_SIZE
	.align		4
.L_29:
        /*009c*/ 	.byte	0x03, 0x19
        /*009e*/ 	.short	0x0034


	//----- nvinfo : EIATTR_PARAM_CBANK
	.align		4
        /*00a0*/ 	.byte	0x04, 0x0a
        /*00a2*/ 	.short	(.L_31 - .L_30)
	.align		4
.L_30:
        /*00a4*/ 	.word	index@(.nv.constant0.triton_poi_fused__native_batch_norm_legit_no_training_hardtanh_0)
        /*00a8*/ 	.short	0x0210
        /*00aa*/ 	.short	0x0034


	//----- nvinfo : EIATTR_SW_WAR
	.align		4
.L_31:
        /*00ac*/ 	.byte	0x04, 0x36
        /*00ae*/ 	.short	(.L_33 - .L_32)
.L_32:
        /*00b0*/ 	.word	0x00000008
.L_33:


//--------------------- .nv.callgraph             --------------------------
	.section	.nv.callgraph,"",@"SHT_CUDA_CALLGRAPH"
	.align	4
	.sectionentsize	8
	.align		4
        /*0000*/ 	.word	0x00000000
	.align		4
        /*0004*/ 	.word	0xffffffff
	.align		4
        /*0008*/ 	.word	0x00000000
	.align		4
        /*000c*/ 	.word	0xfffffffe
	.align		4
        /*0010*/ 	.word	0x00000000
	.align		4
        /*0014*/ 	.word	0xfffffffd
	.align		4
        /*0018*/ 	.word	0x00000000
	.align		4
        /*001c*/ 	.word	0xfffffffc


//--------------------- .nv.constant4             --------------------------
	.section	.nv.constant4,"a",@progbits
	.align	8
	.align		8
.nv.constant4:
        /*0000*/ 	.dword	_$_str
	.align		8
        /*0008*/ 	.dword	_$_str_$_2


//--------------------- .text.triton_poi_fused__native_batch_norm_legit_no_training_hardtanh_0 --------------------------
	.section	.text.triton_poi_fused__native_batch_norm_legit_no_training_hardtanh_0,"ax",@progbits
	.align	128
        .global         triton_poi_fused__native_batch_norm_legit_no_training_hardtanh_0
        .type           triton_poi_fused__native_batch_norm_legit_no_training_hardtanh_0,@function
        .size           triton_poi_fused__native_batch_norm_legit_no_training_hardtanh_0,(.L_x_1 - triton_poi_fused__native_batch_norm_legit_no_training_hardtanh_0)
        .other          triton_poi_fused__native_batch_norm_legit_no_training_hardtanh_0,@"STO_CUDA_ENTRY STV_DEFAULT"
triton_poi_fused__native_batch_norm_legit_no_training_hardtanh_0:
.text.triton_poi_fused__native_batch_norm_legit_no_training_hardtanh_0:
[----:B------:R-:W0:Y:S01]  /*0000*/  LDC R1, c[0x0][0x28] ;  /* 0x00000a00ff017b82 */ /* 0x000e220000000800 */
[----:B------:R-:W1:Y:S07]  /*0010*/  S2R R0, SR_TID.X ;  /* 0x0000000000007919 */ /* 0x000e6e0000002100 */
[----:B------:R-:W2:Y:S01]  /*0020*/  LDC.64 R6, c[0x0][0x220] ;  /* 0x00008800ff067b82 */ /* 0x000ea20000000a00 */
[----:B------:R-:W-:Y:S01]  /*0030*/  CS2R R14, SRZ ;  /* 0x00000000000e7805 */ /* 0x000fe2000001ff00 */
[----:B------:R-:W-:Y:S01]  /*0040*/  ULDC.64 UR4, c[0x0][0x208] ;  /* 0x0000820000047ab9 */ /* 0x000fe20000000a00 */
[----:B------:R-:W3:Y:S05]  /*0050*/  S2R R3, SR_CTAID.X ;  /* 0x0000000000037919 */ /* 0x000eea0000002500 */
[----:B------:R-:W4:Y:S08]  /*0060*/  LDC.64 R4, c[0x0][0x218] ;  /* 0x00008600ff047b82 */ /* 0x000f300000000a00 */
[----:B------:R-:W5:Y:S08]  /*0070*/  LDC.64 R8, c[0x0][0x228] ;  /* 0x00008a00ff087b82 */ /* 0x000f700000000a00 */
[----:B------:R-:W4:Y:S01]  /*0080*/  LDC.64 R10, c[0x0][0x230] ;  /* 0x00008c00ff0a7b82 */ /* 0x000f220000000a00 */
[----:B-1----:R-:W-:-:S02]  /*0090*/  LOP3.LUT R0, R0, 0x7f, RZ, 0xc0, !PT ;  /* 0x0000007f00007812 */ /* 0x002fc400078ec0ff */
[----:B---3--:R-:W-:-:S03]  /*00a0*/  SHF.R.S32.HI R2, RZ, 0x18, R3 ;  /* 0x00000018ff027819 */ /* 0x008fc60000011403 */
[----:B------:R-:W-:Y:S01]  /*00b0*/  IMAD R0, R3, 0x80, R0 ;  /* 0x0000008003007824 */ /* 0x000fe200078e0200 */
[----:B------:R-:W-:-:S04]  /*00c0*/  SGXT R3, R2, 0x1 ;  /* 0x000000010203781a */ /* 0x000fc80000000200 */
[----:B------:R-:W-:Y:S02]  /*00d0*/  ISETP.GE.AND P0, PT, R0, 0x200, PT ;  /* 0x000002000000780c */ /* 0x000fe40003f06270 */
[----:B------:R-:W-:-:S04]  /*00e0*/  LEA.HI R3, R3, R0, RZ, 0x4 ;  /* 0x0000000003037211 */ /* 0x000fc800078f20ff */
[----:B------:R-:W-:-:S04]  /*00f0*/  SHF.R.S32.HI R3, RZ, 0x4, R3 ;  /* 0x00000004ff037819 */ /* 0x000fc80000011403 */
[----:B------:R-:W-:-:S04]  /*0100*/  LEA.HI R2, R3, R3, RZ, 0x3 ;  /* 0x0000000303027211 */ /* 0x000fc800078f18ff */
[----:B------:R-:W-:-:S05]  /*0110*/  LOP3.LUT R2, R2, 0xfffffff8, RZ, 0xc0, !PT ;  /* 0xfffffff802027812 */ /* 0x000fca00078ec0ff */
[----:B------:R-:W-:Y:S02]  /*0120*/  IMAD.IADD R13, R3, 0x1, -R2 ;  /* 0x00000001030d7824 */ /* 0x000fe400078e0a02 */
[----:B------:R-:W1:Y:S02]  /*0130*/  LDC.64 R2, c[0x0][0x210] ;  /* 0x00008400ff027b82 */ /* 0x000e640000000a00 */
[----:B--2---:R-:W-:-:S05]  /*0140*/  IMAD.WIDE R6, R13, 0x4, R6 ;  /* 0x000000040d067825 */ /* 0x004fca00078e0206 */
[----:B------:R5:W2:Y:S01]  /*0150*/  @!P0 LDG.E.EL R14, desc[UR4][R6.64] ;  /* 0x00000004060e8981 */ /* 0x000aa2000c2e1900 */
[----:B------:R-:W-:Y:S02]  /*0160*/  IMAD.MOV.U32 R12, RZ, RZ, RZ ;  /* 0x000000ffff0c7224 */ /* 0x000fe400078e00ff */
[----:B----4-:R-:W-:-:S05]  /*0170*/  IMAD.WIDE R4, R13, 0x4, R4 ;  /* 0x000000040d047825 */ /* 0x010fca00078e0204 */
[----:B------:R-:W3:Y:S01]  /*0180*/  @!P0 LDG.E.EL R15, desc[UR4][R4.64] ;  /* 0x00000004040f8981 */ /* 0x000ee2000c2e1900 */
[----:B-----5:R-:W-:-:S04]  /*0190*/  IMAD.WIDE R6, R13, 0x4, R8 ;  /* 0x000000040d067825 */ /* 0x020fc800078e0208 */
[----:B-1----:R-:W-:-:S04]  /*01a0*/  IMAD.WIDE R2, R0, 0x4, R2 ;  /* 0x0000000400027825 */ /* 0x002fc800078e0202 */
[----:B0-----:R-:W-:Y:S01]  /*01b0*/  IMAD.WIDE R8, R13, 0x4, R10 ;  /* 0x000000040d087825 */ /* 0x001fe200078e020a */
[----:B------:R0:W3:Y:S01]  /*01c0*/  @!P0 LDG.E R12, desc[UR4][R2.64] ;  /* 0x00000004020c8981 */ /* 0x0000e2000c1e1900 */
[----:B------:R-:W-:-:S06]  /*01d0*/  CS2R R10, SRZ ;  /* 0x00000000000a7805 */ /* 0x000fcc000001ff00 */
[----:B------:R-:W4:Y:S04]  /*01e0*/  @!P0 LDG.E.EL R10, desc[UR4][R6.64] ;  /* 0x00000004060a8981 */ /* 0x000f28000c2e1900 */
[----:B------:R-:W4:Y:S01]  /*01f0*/  @!P0 LDG.E.EL R11, desc[UR4][R8.64] ;  /* 0x00000004080b8981 */ /* 0x000f22000c2e1900 */
[----:B0-----:R-:W-:Y:S02]  /*0200*/  IMAD.MOV.U32 R2, RZ, RZ, 0x3e800000 ;  /* 0x3e800000ff027424 */ /* 0x001fe400078e00ff */
[----:B--2---:R-:W-:-:S04]  /*0210*/  FADD R14, R14, 9.9999997473787516356e-06 ;  /* 0x3727c5ac0e0e7421 */ /* 0x004fc80000000000 */
[----:B------:R-:W0:Y:S02]  /*0220*/  MUFU.SQRT R13, R14 ;  /* 0x0000000e000d7308 */ /* 0x000e240000002000 */
[C---:B0-----:R-:W-:Y:S02]  /*0230*/  FSETP.GT.AND P1, PT, R13.reuse, 8.50705917302346158658e+37, PT ;  /* 0x7e8000000d00780b */ /* 0x041fe40003f24000 */
[----:B------:R-:W-:-:S11]  /*0240*/  FSETP.GEU.AND P2, PT, R13, 1.175494350822287508e-38, PT ;  /* 0x008000000d00780b */ /* 0x000fd60003f4e000 */
[----:B------:R-:W-:-:S04]  /*0250*/  @P1 FMUL R13, R13, 0.25 ;  /* 0x3e8000000d0d1820 */ /* 0x000fc80000400000 */
[----:B------:R-:W-:-:S06]  /*0260*/  @!P2 FMUL R13, R13, 16777216 ;  /* 0x4b8000000d0da820 */ /* 0x000fcc0000400000 */
[----:B------:R-:W0:Y:S01]  /*0270*/  MUFU.RCP R13, R13 ;  /* 0x0000000d000d7308 */ /* 0x000e220000001000 */
[----:B------:R-:W-:Y:S01]  /*0280*/  FSEL R2, R2, 1, P1 ;  /* 0x3f80000002027808 */ /* 0x000fe20000800000 */
[----:B---3--:R-:W-:-:S04]  /*0290*/  FADD R12, -R15, R12 ;  /* 0x0000000c0f0c7221 */ /* 0x008fc80000000100 */
[----:B------:R-:W-:-:S04]  /*02a0*/  @!P2 FMUL R2, R2, 16777216 ;  /* 0x4b8000000202a820 */ /* 0x000fc80000400000 */
[----:B0-----:R-:W-:-:S04]  /*02b0*/  FMUL R3, R13, R2 ;  /* 0x000000020d037220 */ /* 0x001fc80000400000 */
[----:B------:R-:W-:Y:S02]  /*02c0*/  FMUL R12, R12, R3 ;  /* 0x000000030c0c7220 */ /* 0x000fe40000400000 */
[----:B------:R-:W0:Y:S02]  /*02d0*/  LDC.64 R2, c[0x0][0x238] ;  /* 0x00008e00ff027b82 */ /* 0x000e240000000a00 */
[----:B----4-:R-:W-:-:S05]  /*02e0*/  FFMA R10, R12, R10, R11 ;  /* 0x0000000a0c0a7223 */ /* 0x010fca000000000b */
[----:B------:R-:W-:-:S04]  /*02f0*/  FSETP.GTU.AND P1, PT, R10, RZ, PT ;  /* 0x000000ff0a00720b */ /* 0x000fc80003f2c000 */
[----:B------:R-:W-:-:S04]  /*0300*/  FSEL R5, R10, RZ, P1 ;  /* 0x000000ff0a057208 */ /* 0x000fc80000800000 */
[C---:B------:R-:W-:Y:S02]  /*0310*/  FSETP.GEU.AND P2, PT, R5.reuse, 6, PT ;  /* 0x40c000000500780b */ /* 0x040fe40003f4e000 */
[----:B------:R-:W-:Y:S01]  /*0320*/  FSETP.NAN.AND P1, PT, R5, R5, PT ;  /* 0x000000050500720b */ /* 0x000fe20003f28000 */
[----:B0-----:R-:W-:-:S10]  /*0330*/  IMAD.WIDE R2, R0, 0x4, R2 ;  /* 0x0000000400027825 */ /* 0x001fd400078e0202 */
[----:B------:R-:W-:Y:S01]  /*0340*/  @P2 SEL R5, R5, 0x40c00000, P1 ;  /* 0x40c0000005052807 */ /* 0x000fe20000800000 */
[----:B------:R-:W-:Y:S06]  /*0350*/  @P0 EXIT ;  /* 0x000000000000094d */ /* 0x000fec0003800000 */
[----:B------:R-:W-:Y:S01]  /*0360*/  STG.E desc[UR4][R2.64], R5 ;  /* 0x0000000502007986 */ /* 0x000fe2000c101904 */
[----:B------:R-:W-:Y:S05]  /*0370*/  EXIT ;  /* 0x000000000000794d */ /* 0x000fea0003800000 */
.L_x_0:
[----:B------:R-:W-:-:S00]  /*0380*/  BRA `(.L_x_0) ;  /* 0xfffffffc00fc7947 */ /* 0x000fc0000383ffff */
[----:B------:R-:W-:-:S00]  /*0390*/  NOP ;  /* 0x0000000000007918 */ /* 0x000fc00000000000 */
        /* <DEDUP_REMOVED lines=14> */
.L_x_1:


//--------------------- .nv.global.init           --------------------------
	.section	.nv.global.init,"aw",@progbits
.nv.global.init:
	.type		_$_str,@object
	.size		_$_str,(_$_str_$_2 - _$_str)
_$_str:
        /*0000*/ 	.byte	0x5f, 0x5f, 0x43, 0x55, 0x44, 0x41, 0x5f, 0x46, 0x54, 0x5a, 0x00
	.type		_$_str_$_2,@object
	.size		_$_str_$_2,(.L_1 - _$_str_$_2)
_$_str_$_2:
        /*000b*/ 	.byte	0x5f, 0x5f, 0x43, 0x55, 0x44, 0x41, 0x5f, 0x50, 0x52, 0x45, 0x43, 0x5f, 0x53, 0x51, 0x52, 0x54
        /*001b*/ 	.byte	0x00
.L_1:


//--------------------- .nv.constant0.triton_poi_fused__native_batch_norm_legit_no_training_hardtanh_0 --------------------------
	.section	.nv.constant0.triton_poi_fused__native_batch_norm_legit_no_training_hardtanh_0,"a",@progbits
	.sectionflags	@""
	.align	4
.nv.constant0.triton_poi_fused__native_batch_norm_legit_no_training_hardtanh_0:
	.zero		580
